//
// Generated by NVIDIA NVVM Compiler
//
// Compiler Build ID: CL-36424714
// Cuda compilation tools, release 13.0, V13.0.88
// Based on NVVM 20.0.0
//

.version 9.0
.target sm_100
.address_size 64

	// .globl	_Z6felicsPhPi

.visible .entry _Z6felicsPhPi(
	.param .u64 .ptr .align 1 _Z6felicsPhPi_param_0,
	.param .u64 .ptr .align 1 _Z6felicsPhPi_param_1
)
{
	.reg .pred 	%p<7>;
	.reg .b16 	%rs<6>;
	.reg .b32 	%r<20>;
	.reg .b64 	%rd<16>;

	ld.param.u64 	%rd3, [_Z6felicsPhPi_param_0];
	ld.param.u64 	%rd4, [_Z6felicsPhPi_param_1];
	cvta.to.global.u64 	%rd1, %rd4;
	cvta.to.global.u64 	%rd2, %rd3;
	mov.u32 	%r6, %ctaid.x;
	mov.u32 	%r7, %ntid.x;
	mov.u32 	%r8, %tid.x;
	mad.lo.s32 	%r19, %r6, %r7, %r8;
	mov.u32 	%r9, %nctaid.x;
	mul.lo.s32 	%r2, %r7, %r9;
	setp.gt.s32 	%p1, %r19, 110591;
	@%p1 bra 	$L__BB0_6;
	shl.b32 	%r3, %r2, 1;
	cvt.s64.s32 	%rd7, %r2;
$L__BB0_2:
	mul.hi.s32 	%r10, %r19, 715827883;
	shr.u32 	%r11, %r10, 31;
	shr.u32 	%r12, %r10, 6;
	add.s32 	%r13, %r12, %r11;
	mul.lo.s32 	%r14, %r13, 384;
	sub.s32 	%r15, %r19, %r14;
	setp.gt.u32 	%p2, %r15, 1;
	@%p2 bra 	$L__BB0_4;
	cvt.s64.s32 	%rd12, %r19;
	add.s64 	%rd13, %rd2, %rd12;
	ld.global.u8 	%r18, [%rd13];
	mul.wide.s32 	%rd14, %r19, 4;
	add.s64 	%rd15, %rd1, %rd14;
	st.global.u32 	[%rd15], %r18;
	bra.uni 	$L__BB0_5;
$L__BB0_4:
	sub.s32 	%r16, %r19, %r3;
	cvt.s64.s32 	%rd5, %r16;
	add.s64 	%rd6, %rd2, %rd5;
	ld.global.u8 	%rs1, [%rd6];
	add.s64 	%rd8, %rd6, %rd7;
	ld.global.u8 	%rs2, [%rd8];
	add.s64 	%rd9, %rd8, %rd7;
	ld.global.u8 	%rs3, [%rd9];
	max.u16 	%rs4, %rs1, %rs2;
	min.u16 	%rs5, %rs1, %rs2;
	setp.ge.u16 	%p3, %rs3, %rs4;
	setp.le.u16 	%p4, %rs3, %rs5;
	or.pred  	%p5, %p3, %p4;
	selp.u32 	%r17, 1, 0, %p5;
	mul.wide.s32 	%rd10, %r19, 4;
	add.s64 	%rd11, %rd1, %rd10;
	st.global.u32 	[%rd11], %r17;
$L__BB0_5:
	add.s32 	%r19, %r19, %r2;
	setp.lt.s32 	%p6, %r19, 110592;
	@%p6 bra 	$L__BB0_2;
$L__BB0_6:
	ret;

}


// ===== COMPILED SASS (sm_100) =====

	.target	sm_100

	.elftype	@"ET_EXEC"


//--------------------- .note.nv.tkinfo           --------------------------
	.section	.note.nv.tkinfo,"",@"SHT_NOTE"
	.sectionflags	@"SHF_NOTE_NV_TKINFO"
	.tkinfo
        /*0018*/ 	.word	0x00000002
        /*0030*/ 	.string	""
        /*0030*/ 	.string	"ptxas"
        /*0030*/ 	.string	"Cuda compilation tools, release 13.0, V13.0.88"
        /*0030*/ 	.string	"Build cuda_13.0.r13.0/compiler.36424714_0"
        /*0030*/ 	.string	"-arch sm_100 -m 64 "



//--------------------- .note.nv.cuinfo           --------------------------
	.section	.note.nv.cuinfo,"",@"SHT_NOTE"
	.sectionflags	@"SHF_NOTE_NV_CUINFO"
        /*0018*/ 	.short	0x0002
        /*001a*/ 	.short	0x0064
        /*001c*/ 	.short	0x0082
	.zero		2


//--------------------- .nv.info                  --------------------------
	.section	.nv.info,"",@"SHT_CUDA_INFO"
	.align	4


	//----- nvinfo : EIATTR_REGCOUNT
	.align		4
        /*0000*/ 	.byte	0x04, 0x2f
        /*0002*/ 	.short	(.L_1 - .L_0)
	.align		4
.L_0:
        /*0004*/ 	.word	index@(_Z6felicsPhPi)
        /*0008*/ 	.word	0x00000012


	//----- nvinfo : EIATTR_FRAME_SIZE
	.align		4
.L_1:
        /*000c*/ 	.byte	0x04, 0x11
        /*000e*/ 	.short	(.L_3 - .L_2)
	.align		4
.L_2:
        /*0010*/ 	.word	index@(_Z6felicsPhPi)
        /*0014*/ 	.word	0x00000000


	//----- nvinfo : EIATTR_MIN_STACK_SIZE
	.align		4
.L_3:
        /*0018*/ 	.byte	0x04, 0x12
        /*001a*/ 	.short	(.L_5 - .L_4)
	.align		4
.L_4:
        /*001c*/ 	.word	index@(_Z6felicsPhPi)
        /*0020*/ 	.word	0x00000000
.L_5:


//--------------------- .nv.compat                --------------------------
	.section	.nv.compat,"",@"SHT_CUDA_COMPAT_INFO"
	.align	4
        /*0000*/ 	.byte	0x02, 0x09, 0x00, 0x00, 0x02, 0x02, 0x01, 0x00, 0x02, 0x05, 0x05, 0x00, 0x03, 0x07, 0x01, 0x01
        /*0010*/ 	.byte	0x02, 0x03, 0x00, 0x00, 0x02, 0x06, 0x01, 0x00, 0x04, 0x0b, 0x08, 0x00, 0x09, 0x00, 0x00, 0x00
        /*0020*/ 	.byte	0x00, 0x00, 0x00, 0x00


//--------------------- .nv.info._Z6felicsPhPi    --------------------------
	.section	.nv.info._Z6felicsPhPi,"",@"SHT_CUDA_INFO"
	.sectionflags	@""
	.align	4


	//----- nvinfo : EIATTR_CUDA_API_VERSION
	.align		4
        /*0000*/ 	.byte	0x04, 0x37
        /*0002*/ 	.short	(.L_7 - .L_6)
.L_6:
        /*0004*/ 	.word	0x00000082


	//----- nvinfo : EIATTR_KPARAM_INFO
	.align		4
.L_7:
        /*0008*/ 	.byte	0x04, 0x17
        /*000a*/ 	.short	(.L_9 - .L_8)
.L_8:
        /*000c*/ 	.word	0x00000000
        /*0010*/ 	.short	0x0001
        /*0012*/ 	.short	0x0008
        /*0014*/ 	.byte	0x00, 0xf5, 0x21, 0x00


	//----- nvinfo : EIATTR_KPARAM_INFO
	.align		4
.L_9:
        /*0018*/ 	.byte	0x04, 0x17
        /*001a*/ 	.short	(.L_11 - .L_10)
.L_10:
        /*001c*/ 	.word	0x00000000
        /*0020*/ 	.short	0x0000
        /*0022*/ 	.short	0x0000
        /*0024*/ 	.byte	0x00, 0xf5, 0x21, 0x00


	//----- nvinfo : EIATTR_SPARSE_MMA_MASK
	.align		4
.L_11:
        /*0028*/ 	.byte	0x03, 0x50
        /*002a*/ 	.short	0x0000


	//----- nvinfo : EIATTR_MAXREG_COUNT
	.align		4
        /*002c*/ 	.byte	0x03, 0x1b
        /*002e*/ 	.short	0x00ff


	//----- nvinfo : EIATTR_MERCURY_ISA_VERSION
	.align		4
        /*0030*/ 	.byte	0x03, 0x5f
        /*0032*/ 	.short	0x0101


	//----- nvinfo : EIATTR_VRC_CTA_INIT_COUNT
	.align		4
        /*0034*/ 	.byte	0x02, 0x4a
	.zero		1
	.zero		1


	//----- nvinfo : EIATTR_EXIT_INSTR_OFFSETS
	.align		4
        /*0038*/ 	.byte	0x04, 0x1c
        /*003a*/ 	.short	(.L_13 - .L_12)


	//   ....[0]....
.L_12:
        /*003c*/ 	.word	0x00000080


	//   ....[1]....
        /*0040*/ 	.word	0x00000320


	//----- nvinfo : EIATTR_CRS_STACK_SIZE
	.align		4
.L_13:
        /*0044*/ 	.byte	0x04, 0x1e
        /*0046*/ 	.short	(.L_15 - .L_14)
.L_14:
        /*0048*/ 	.word	0x00000000


	//----- nvinfo : EIATTR_CBANK_PARAM_SIZE
	.align		4
.L_15:
        /*004c*/ 	.byte	0x03, 0x19
        /*004e*/ 	.short	0x0010


	//----- nvinfo : EIATTR_PARAM_CBANK
	.align		4
        /*0050*/ 	.byte	0x04, 0x0a
        /*0052*/ 	.short	(.L_17 - .L_16)
	.align		4
.L_16:
        /*0054*/ 	.word	index@(.nv.constant0._Z6felicsPhPi)
        /*0058*/ 	.short	0x0380
        /*005a*/ 	.short	0x0010


	//----- nvinfo : EIATTR_SW_WAR
	.align		4
.L_17:
        /*005c*/ 	.byte	0x04, 0x36
        /*005e*/ 	.short	(.L_19 - .L_18)
.L_18:
        /*0060*/ 	.word	0x00000008
.L_19:


//--------------------- .nv.callgraph             --------------------------
	.section	.nv.callgraph,"",@"SHT_CUDA_CALLGRAPH"
	.align	4
	.sectionentsize	8
	.align		4
        /*0000*/ 	.word	0x00000000
	.align		4
        /*0004*/ 	.word	0xffffffff
	.align		4
        /*0008*/ 	.word	0x00000000
	.align		4
        /*000c*/ 	.word	0xfffffffe
	.align		4
        /*0010*/ 	.word	0x00000000
	.align		4
        /*0014*/ 	.word	0xfffffffd
	.align		4
        /*0018*/ 	.word	0x00000000
	.align		4
        /*001c*/ 	.word	0xfffffffc


//--------------------- .text._Z6felicsPhPi       --------------------------
	.section	.text._Z6felicsPhPi,"ax",@progbits
	.align	128
        .global         _Z6felicsPhPi
        .type           _Z6felicsPhPi,@function
        .size           _Z6felicsPhPi,(.L_x_4 - _Z6felicsPhPi)
        .other          _Z6felicsPhPi,@"STO_CUDA_ENTRY STV_DEFAULT"
_Z6felicsPhPi:
.text._Z6felicsPhPi:
[----:B------:R-:W-:Y:S01]  /*0000*/  LDC R1, c[0x0][0x37c] ;  /* 0x0000df00ff017b82 */ /* 0x000fe20000000800 */
[----:B------:R-:W0:Y:S07]  /*0010*/  S2R R5, SR_TID.X ;  /* 0x0000000000057919 */ /* 0x000e2e0000002100 */
[----:B------:R-:W0:Y:S08]  /*0020*/  S2UR UR4, SR_CTAID.X ;  /* 0x00000000000479c3 */ /* 0x000e300000002500 */
[----:B------:R-:W0:Y:S01]  /*0030*/  LDC R0, c[0x0][0x360] ;  /* 0x0000d800ff007b82 */ /* 0x000e220000000800 */
[----:B------:R-:W1:Y:S01]  /*0040*/  LDCU UR5, c[0x0][0x370] ;  /* 0x00006e00ff0577ac */ /* 0x000e620008000800 */
[----:B0-----:R-:W-:-:S02]  /*0050*/  IMAD R5, R0, UR4, R5 ;  /* 0x0000000400057c24 */ /* 0x001fc4000f8e0205 */
[----:B-1----:R-:W-:-:S03]  /*0060*/  IMAD R0, R0, UR5, RZ ;  /* 0x0000000500007c24 */ /* 0x002fc6000f8e02ff */
[----:B------:R-:W-:-:S13]  /*0070*/  ISETP.GT.AND P0, PT, R5, 0x1afff, PT ;  /* 0x0001afff0500780c */ /* 0x000fda0003f04270 */
[----:B------:R-:W-:Y:S05]  /*0080*/  @P0 EXIT ;  /* 0x000000000000094d */ /* 0x000fea0003800000 */
[----:B------:R-:W0:Y:S01]  /*0090*/  LDC.64 R2, c[0x0][0x388] ;  /* 0x0000e200ff027b82 */ /* 0x000e220000000a00 */
[----:B------:R-:W-:Y:S01]  /*00a0*/  SHF.R.S32.HI R4, RZ, 0x1f, R0 ;  /* 0x0000001fff047819 */ /* 0x000fe20000011400 */
[----:B------:R-:W1:Y:S01]  /*00b0*/  LDCU.64 UR4, c[0x0][0x358] ;  /* 0x00006b00ff0477ac */ /* 0x000e620008000a00 */
[----:B------:R-:W2:Y:S05]  /*00c0*/  LDCU.64 UR6, c[0x0][0x380] ;  /* 0x00007000ff0677ac */ /* 0x000eaa0008000a00 */
.L_x_2:
[----:B-1-3--:R-:W-:-:S05]  /*00d0*/  IMAD.HI R6, R5, 0x2aaaaaab, RZ ;  /* 0x2aaaaaab05067827 */ /* 0x00afca00078e02ff */
[----:B------:R-:W-:-:S04]  /*00e0*/  SHF.R.U32.HI R7, RZ, 0x1f, R6 ;  /* 0x0000001fff077819 */ /* 0x000fc80000011606 */
[----:B------:R-:W-:-:S05]  /*00f0*/  LEA.HI R6, R6, R7, RZ, 0x1a ;  /* 0x0000000706067211 */ /* 0x000fca00078fd0ff */
[----:B------:R-:W-:-:S05]  /*0100*/  IMAD R6, R6, -0x180, R5 ;  /* 0xfffffe8006067824 */ /* 0x000fca00078e0205 */
[----:B------:R-:W-:-:S13]  /*0110*/  ISETP.GT.U32.AND P0, PT, R6, 0x1, PT ;  /* 0x000000010600780c */ /* 0x000fda0003f04070 */
[----:B------:R-:W3:Y:S08]  /*0120*/  @!P0 LDC.64 R8, c[0x0][0x380] ;  /* 0x0000e000ff088b82 */ /* 0x000ef00000000a00 */
[----:B------:R-:W4:Y:S01]  /*0130*/  @!P0 LDC.64 R6, c[0x0][0x388] ;  /* 0x0000e200ff068b82 */ /* 0x000f220000000a00 */
[----:B---3--:R-:W-:-:S04]  /*0140*/  @!P0 IADD3 R8, P1, PT, R5, R8, RZ ;  /* 0x0000000805088210 */ /* 0x008fc80007f3e0ff */
[----:B------:R-:W-:-:S06]  /*0150*/  @!P0 LEA.HI.X.SX32 R9, R5, R9, 0x1, P1 ;  /* 0x0000000905098211 */ /* 0x000fcc00008f0eff */
[----:B-1----:R-:W3:Y:S01]  /*0160*/  @!P0 LDG.E.U8 R9, desc[UR4][R8.64] ;  /* 0x0000000408098981 */ /* 0x002ee2000c1e1100 */
[----:B----4-:R-:W-:Y:S01]  /*0170*/  @!P0 IMAD.WIDE R6, R5, 0x4, R6 ;  /* 0x0000000405068825 */ /* 0x010fe200078e0206 */
[----:B------:R-:W-:Y:S04]  /*0180*/  BSSY.RECONVERGENT B0, `(.L_x_0) ;  /* 0x0000016000007945 */ /* 0x000fe80003800200 */
[----:B---3--:R1:W-:Y:S01]  /*0190*/  @!P0 STG.E desc[UR4][R6.64], R9 ;  /* 0x0000000906008986 */ /* 0x0083e2000c101904 */
[----:B------:R-:W-:Y:S05]  /*01a0*/  @!P0 BRA `(.L_x_1) ;  /* 0x00000000004c8947 */ /* 0x000fea0003800000 */
[----:B-1----:R-:W-:-:S05]  /*01b0*/  IMAD R7, R0, -0x2, R5 ;  /* 0xfffffffe00077824 */ /* 0x002fca00078e0205 */
[----:B--2---:R-:W-:-:S04]  /*01c0*/  IADD3 R6, P0, PT, R7, UR6, RZ ;  /* 0x0000000607067c10 */ /* 0x004fc8000ff1e0ff */
[----:B------:R-:W-:Y:S02]  /*01d0*/  LEA.HI.X.SX32 R7, R7, UR7, 0x1, P0 ;  /* 0x0000000707077c11 */ /* 0x000fe400080f0eff */
[----:B------:R-:W-:-:S03]  /*01e0*/  IADD3 R8, P0, PT, R0, R6, RZ ;  /* 0x0000000600087210 */ /* 0x000fc60007f1e0ff */
[----:B------:R-:W2:Y:S02]  /*01f0*/  LDG.E.U8 R6, desc[UR4][R6.64] ;  /* 0x0000000406067981 */ /* 0x000ea4000c1e1100 */
[----:B------:R-:W-:Y:S01]  /*0200*/  IMAD.X R9, R4, 0x1, R7, P0 ;  /* 0x0000000104097824 */ /* 0x000fe200000e0607 */
[----:B------:R-:W-:-:S04]  /*0210*/  IADD3 R10, P0, PT, R0, R8, RZ ;  /* 0x00000008000a7210 */ /* 0x000fc80007f1e0ff */
[----:B------:R-:W2:Y:S01]  /*0220*/  LDG.E.U8 R12, desc[UR4][R8.64] ;  /* 0x00000004080c7981 */ /* 0x000ea2000c1e1100 */
[----:B------:R-:W-:-:S05]  /*0230*/  IMAD.X R11, R4, 0x1, R9, P0 ;  /* 0x00000001040b7824 */ /* 0x000fca00000e0609 */
[----:B------:R-:W3:Y:S01]  /*0240*/  LDG.E.U8 R10, desc[UR4][R10.64] ;  /* 0x000000040a0a7981 */ /* 0x000ee2000c1e1100 */
[CC--:B--2---:R-:W-:Y:S02]  /*0250*/  VIMNMX.U16x2 R13, PT, PT, R6.reuse, R12.reuse, PT ;  /* 0x0000000c060d7248 */ /* 0x0c4fe40003fe0200 */
[----:B------:R-:W-:Y:S02]  /*0260*/  VIMNMX.U16x2 R12, PT, PT, R6, R12, !PT ;  /* 0x0000000c060c7248 */ /* 0x000fe40007fe0200 */
[----:B------:R-:W-:Y:S02]  /*0270*/  LOP3.LUT R15, R13, 0xffff, RZ, 0xc0, !PT ;  /* 0x0000ffff0d0f7812 */ /* 0x000fe400078ec0ff */
[----:B------:R-:W-:Y:S02]  /*0280*/  LOP3.LUT R13, R12, 0xffff, RZ, 0xc0, !PT ;  /* 0x0000ffff0c0d7812 */ /* 0x000fe400078ec0ff */
[----:B---3--:R-:W-:-:S04]  /*0290*/  ISETP.GT.U32.AND P0, PT, R10, R15, PT ;  /* 0x0000000f0a00720c */ /* 0x008fc80003f04070 */
[----:B------:R-:W-:Y:S01]  /*02a0*/  ISETP.GE.U32.OR P0, PT, R10, R13, !P0 ;  /* 0x0000000d0a00720c */ /* 0x000fe20004706470 */
[----:B0-----:R-:W-:-:S03]  /*02b0*/  IMAD.WIDE R6, R5, 0x4, R2 ;  /* 0x0000000405067825 */ /* 0x001fc600078e0202 */
[----:B------:R-:W-:-:S05]  /*02c0*/  SEL R9, RZ, 0x1, !P0 ;  /* 0x00000001ff097807 */ /* 0x000fca0004000000 */
[----:B------:R3:W-:Y:S04]  /*02d0*/  STG.E desc[UR4][R6.64], R9 ;  /* 0x0000000906007986 */ /* 0x0007e8000c101904 */
.L_x_1:
[----:B--2---:R-:W-:Y:S05]  /*02e0*/  BSYNC.RECONVERGENT B0 ;  /* 0x0000000000007941 */ /* 0x004fea0003800200 */
.L_x_0:
[----:B------:R-:W-:-:S05]  /*02f0*/  IMAD.IADD R5, R0, 0x1, R5 ;  /* 0x0000000100057824 */ /* 0x000fca00078e0205 */
[----:B------:R-:W-:-:S13]  /*0300*/  ISETP.GE.AND P0, PT, R5, 0x1b000, PT ;  /* 0x0001b0000500780c */ /* 0x000fda0003f06270 */
[----:B------:R-:W-:Y:S05]  /*0310*/  @!P0 BRA `(.L_x_2) ;  /* 0xfffffffc006c8947 */ /* 0x000fea000383ffff */
[----:B------:R-:W-:Y:S05]  /*0320*/  EXIT ;  /* 0x000000000000794d */ /* 0x000fea0003800000 */
.L_x_3:
[----:B------:R-:W-:-:S00]  /*0330*/  BRA `(.L_x_3) ;  /* 0xfffffffc00fc7947 */ /* 0x000fc0000383ffff */
[----:B------:R-:W-:-:S00]  /*0340*/  NOP ;  /* 0x0000000000007918 */ /* 0x000fc00000000000 */
        /* <DEDUP_REMOVED lines=11> */
.L_x_4:


//--------------------- .nv.shared.reserved.0     --------------------------
	.section	.nv.shared.reserved.0,"aw",@nobits
	.weak		__nv_reservedSMEM_offset_0_alias
	.size		__nv_reservedSMEM_offset_0_alias, 0, 64
	.other		__nv_reservedSMEM_offset_0_alias,@"STO_CUDA_RESERVED_SHARED STV_DEFAULT"
__nv_reservedSMEM_offset_0_alias:
	.zero		0
	.zero		64


//--------------------- .nv.constant0._Z6felicsPhPi --------------------------
	.section	.nv.constant0._Z6felicsPhPi,"a",@progbits
	.sectionflags	@""
	.align	4
.nv.constant0._Z6felicsPhPi:
	.zero		912


//--------------------- SYMBOLS --------------------------

	.type		.nv.reservedSmem.offset0,@object
	.size		.nv.reservedSmem.offset0,0x4
